//
// Generated by NVIDIA NVVM Compiler
//
// Compiler Build ID: CL-36424714
// Cuda compilation tools, release 13.0, V13.0.88
// Based on NVVM 20.0.0
//

.version 9.0
.target sm_100
.address_size 64

	// .globl	_Z9reduce_V2PiS_i
.extern .shared .align 16 .b8 sdata[];

.visible .entry _Z9reduce_V2PiS_i(
	.param .u64 .ptr .align 1 _Z9reduce_V2PiS_i_param_0,
	.param .u64 .ptr .align 1 _Z9reduce_V2PiS_i_param_1,
	.param .u32 _Z9reduce_V2PiS_i_param_2
)
{
	.reg .pred 	%p<6>;
	.reg .b32 	%r<28>;
	.reg .b64 	%rd<9>;

	ld.param.u64 	%rd1, [_Z9reduce_V2PiS_i_param_0];
	ld.param.u64 	%rd2, [_Z9reduce_V2PiS_i_param_1];
	ld.param.u32 	%r11, [_Z9reduce_V2PiS_i_param_2];
	mov.u32 	%r1, %tid.x;
	mov.u32 	%r2, %ctaid.x;
	mov.u32 	%r3, %ntid.x;
	mad.lo.s32 	%r4, %r2, %r3, %r1;
	setp.ge.s32 	%p1, %r4, %r11;
	mov.b32 	%r26, 0;
	@%p1 bra 	$L__BB0_2;
	cvta.to.global.u64 	%rd3, %rd1;
	mul.wide.s32 	%rd4, %r4, 4;
	add.s64 	%rd5, %rd3, %rd4;
	ld.global.u32 	%r26, [%rd5];
$L__BB0_2:
	shl.b32 	%r12, %r1, 2;
	mov.u32 	%r13, sdata;
	add.s32 	%r14, %r13, %r12;
	st.shared.u32 	[%r14], %r26;
	bar.sync 	0;
	setp.lt.u32 	%p2, %r3, 2;
	@%p2 bra 	$L__BB0_7;
	mov.b32 	%r27, 1;
$L__BB0_4:
	shl.b32 	%r8, %r27, 1;
	mul.lo.s32 	%r9, %r8, %r1;
	setp.ge.u32 	%p3, %r9, %r3;
	@%p3 bra 	$L__BB0_6;
	add.s32 	%r16, %r9, %r27;
	shl.b32 	%r17, %r16, 2;
	add.s32 	%r19, %r13, %r17;
	ld.shared.u32 	%r20, [%r19];
	shl.b32 	%r21, %r9, 2;
	add.s32 	%r22, %r13, %r21;
	ld.shared.u32 	%r23, [%r22];
	add.s32 	%r24, %r23, %r20;
	st.shared.u32 	[%r22], %r24;
$L__BB0_6:
	bar.sync 	0;
	setp.lt.u32 	%p4, %r8, %r3;
	mov.u32 	%r27, %r8;
	@%p4 bra 	$L__BB0_4;
$L__BB0_7:
	setp.ne.s32 	%p5, %r1, 0;
	@%p5 bra 	$L__BB0_9;
	ld.shared.u32 	%r25, [sdata];
	cvta.to.global.u64 	%rd6, %rd2;
	mul.wide.u32 	%rd7, %r2, 4;
	add.s64 	%rd8, %rd6, %rd7;
	st.global.u32 	[%rd8], %r25;
$L__BB0_9:
	ret;

}


// ===== COMPILED SASS (sm_100) =====

	.target	sm_100

	.elftype	@"ET_EXEC"


//--------------------- .note.nv.tkinfo           --------------------------
	.section	.note.nv.tkinfo,"",@"SHT_NOTE"
	.sectionflags	@"SHF_NOTE_NV_TKINFO"
	.tkinfo
        /*0018*/ 	.word	0x00000002
        /*0030*/ 	.string	""
        /*0030*/ 	.string	"ptxas"
        /*0030*/ 	.string	"Cuda compilation tools, release 13.0, V13.0.88"
        /*0030*/ 	.string	"Build cuda_13.0.r13.0/compiler.36424714_0"
        /*0030*/ 	.string	"-arch sm_100 -m 64 "



//--------------------- .note.nv.cuinfo           --------------------------
	.section	.note.nv.cuinfo,"",@"SHT_NOTE"
	.sectionflags	@"SHF_NOTE_NV_CUINFO"
        /*0018*/ 	.short	0x0002
        /*001a*/ 	.short	0x0064
        /*001c*/ 	.short	0x0082
	.zero		2


//--------------------- .nv.info                  --------------------------
	.section	.nv.info,"",@"SHT_CUDA_INFO"
	.align	4


	//----- nvinfo : EIATTR_REGCOUNT
	.align		4
        /*0000*/ 	.byte	0x04, 0x2f
        /*0002*/ 	.short	(.L_1 - .L_0)
	.align		4
.L_0:
        /*0004*/ 	.word	index@(_Z9reduce_V2PiS_i)
        /*0008*/ 	.word	0x0000000a


	//----- nvinfo : EIATTR_FRAME_SIZE
	.align		4
.L_1:
        /*000c*/ 	.byte	0x04, 0x11
        /*000e*/ 	.short	(.L_3 - .L_2)
	.align		4
.L_2:
        /*0010*/ 	.word	index@(_Z9reduce_V2PiS_i)
        /*0014*/ 	.word	0x00000000


	//----- nvinfo : EIATTR_MIN_STACK_SIZE
	.align		4
.L_3:
        /*0018*/ 	.byte	0x04, 0x12
        /*001a*/ 	.short	(.L_5 - .L_4)
	.align		4
.L_4:
        /*001c*/ 	.word	index@(_Z9reduce_V2PiS_i)
        /*0020*/ 	.word	0x00000000
.L_5:


//--------------------- .nv.compat                --------------------------
	.section	.nv.compat,"",@"SHT_CUDA_COMPAT_INFO"
	.align	4
        /*0000*/ 	.byte	0x02, 0x09, 0x00, 0x00, 0x02, 0x02, 0x01, 0x00, 0x02, 0x05, 0x05, 0x00, 0x03, 0x07, 0x01, 0x01
        /*0010*/ 	.byte	0x02, 0x03, 0x00, 0x00, 0x02, 0x06, 0x01, 0x00, 0x04, 0x0b, 0x08, 0x00, 0x09, 0x00, 0x00, 0x00
        /*0020*/ 	.byte	0x00, 0x00, 0x00, 0x00


//--------------------- .nv.info._Z9reduce_V2PiS_i --------------------------
	.section	.nv.info._Z9reduce_V2PiS_i,"",@"SHT_CUDA_INFO"
	.sectionflags	@""
	.align	4


	//----- nvinfo : EIATTR_CUDA_API_VERSION
	.align		4
        /*0000*/ 	.byte	0x04, 0x37
        /*0002*/ 	.short	(.L_7 - .L_6)
.L_6:
        /*0004*/ 	.word	0x00000082


	//----- nvinfo : EIATTR_KPARAM_INFO
	.align		4
.L_7:
        /*0008*/ 	.byte	0x04, 0x17
        /*000a*/ 	.short	(.L_9 - .L_8)
.L_8:
        /*000c*/ 	.word	0x00000000
        /*0010*/ 	.short	0x0002
        /*0012*/ 	.short	0x0010
        /*0014*/ 	.byte	0x00, 0xf0, 0x11, 0x00


	//----- nvinfo : EIATTR_KPARAM_INFO
	.align		4
.L_9:
        /*0018*/ 	.byte	0x04, 0x17
        /*001a*/ 	.short	(.L_11 - .L_10)
.L_10:
        /*001c*/ 	.word	0x00000000
        /*0020*/ 	.short	0x0001
        /*0022*/ 	.short	0x0008
        /*0024*/ 	.byte	0x00, 0xf5, 0x21, 0x00


	//----- nvinfo : EIATTR_KPARAM_INFO
	.align		4
.L_11:
        /*0028*/ 	.byte	0x04, 0x17
        /*002a*/ 	.short	(.L_13 - .L_12)
.L_12:
        /*002c*/ 	.word	0x00000000
        /*0030*/ 	.short	0x0000
        /*0032*/ 	.short	0x0000
        /*0034*/ 	.byte	0x00, 0xf5, 0x21, 0x00


	//----- nvinfo : EIATTR_SPARSE_MMA_MASK
	.align		4
.L_13:
        /*0038*/ 	.byte	0x03, 0x50
        /*003a*/ 	.short	0x0000


	//----- nvinfo : EIATTR_MAXREG_COUNT
	.align		4
        /*003c*/ 	.byte	0x03, 0x1b
        /*003e*/ 	.short	0x00ff


	//----- nvinfo : EIATTR_NUM_BARRIERS
	.align		4
        /*0040*/ 	.byte	0x02, 0x4c
        /*0042*/ 	.byte	0x01
	.zero		1


	//----- nvinfo : EIATTR_MERCURY_ISA_VERSION
	.align		4
        /*0044*/ 	.byte	0x03, 0x5f
        /*0046*/ 	.short	0x0101


	//----- nvinfo : EIATTR_VRC_CTA_INIT_COUNT
	.align		4
        /*0048*/ 	.byte	0x02, 0x4a
	.zero		1
	.zero		1


	//----- nvinfo : EIATTR_EXIT_INSTR_OFFSETS
	.align		4
        /*004c*/ 	.byte	0x04, 0x1c
        /*004e*/ 	.short	(.L_15 - .L_14)


	//   ....[0]....
.L_14:
        /*0050*/ 	.word	0x00000240


	//   ....[1]....
        /*0054*/ 	.word	0x000002c0


	//----- nvinfo : EIATTR_CBANK_PARAM_SIZE
	.align		4
.L_15:
        /*0058*/ 	.byte	0x03, 0x19
        /*005a*/ 	.short	0x0014


	//----- nvinfo : EIATTR_PARAM_CBANK
	.align		4
        /*005c*/ 	.byte	0x04, 0x0a
        /*005e*/ 	.short	(.L_17 - .L_16)
	.align		4
.L_16:
        /*0060*/ 	.word	index@(.nv.constant0._Z9reduce_V2PiS_i)
        /*0064*/ 	.short	0x0380
        /*0066*/ 	.short	0x0014


	//----- nvinfo : EIATTR_SW_WAR
	.align		4
.L_17:
        /*0068*/ 	.byte	0x04, 0x36
        /*006a*/ 	.short	(.L_19 - .L_18)
.L_18:
        /*006c*/ 	.word	0x00000008
.L_19:


//--------------------- .nv.callgraph             --------------------------
	.section	.nv.callgraph,"",@"SHT_CUDA_CALLGRAPH"
	.align	4
	.sectionentsize	8
	.align		4
        /*0000*/ 	.word	0x00000000
	.align		4
        /*0004*/ 	.word	0xffffffff
	.align		4
        /*0008*/ 	.word	0x00000000
	.align		4
        /*000c*/ 	.word	0xfffffffe
	.align		4
        /*0010*/ 	.word	0x00000000
	.align		4
        /*0014*/ 	.word	0xfffffffd
	.align		4
        /*0018*/ 	.word	0x00000000
	.align		4
        /*001c*/ 	.word	0xfffffffc


//--------------------- .text._Z9reduce_V2PiS_i   --------------------------
	.section	.text._Z9reduce_V2PiS_i,"ax",@progbits
	.align	128
        .global         _Z9reduce_V2PiS_i
        .type           _Z9reduce_V2PiS_i,@function
        .size           _Z9reduce_V2PiS_i,(.L_x_3 - _Z9reduce_V2PiS_i)
        .other          _Z9reduce_V2PiS_i,@"STO_CUDA_ENTRY STV_DEFAULT"
_Z9reduce_V2PiS_i:
.text._Z9reduce_V2PiS_i:
[----:B------:R-:W-:Y:S01]  /*0000*/  LDC R1, c[0x0][0x37c] ;  /* 0x0000df00ff017b82 */ /* 0x000fe20000000800 */
[----:B------:R-:W0:Y:S01]  /*0010*/  S2R R4, SR_TID.X ;  /* 0x0000000000047919 */ /* 0x000e220000002100 */
[----:B------:R-:W0:Y:S01]  /*0020*/  LDCU UR7, c[0x0][0x360] ;  /* 0x00006c00ff0777ac */ /* 0x000e220008000800 */
[----:B------:R-:W-:Y:S01]  /*0030*/  IMAD.MOV.U32 R0, RZ, RZ, RZ ;  /* 0x000000ffff007224 */ /* 0x000fe200078e00ff */
[----:B------:R-:W0:Y:S01]  /*0040*/  S2R R7, SR_CTAID.X ;  /* 0x0000000000077919 */ /* 0x000e220000002500 */
[----:B------:R-:W1:Y:S01]  /*0050*/  LDCU UR4, c[0x0][0x390] ;  /* 0x00007200ff0477ac */ /* 0x000e620008000800 */
[----:B------:R-:W2:Y:S01]  /*0060*/  LDCU.64 UR8, c[0x0][0x358] ;  /* 0x00006b00ff0877ac */ /* 0x000ea20008000a00 */
[----:B0-----:R-:W-:-:S05]  /*0070*/  IMAD R5, R7, UR7, R4 ;  /* 0x0000000707057c24 */ /* 0x001fca000f8e0204 */
[----:B-1----:R-:W-:-:S13]  /*0080*/  ISETP.GE.AND P0, PT, R5, UR4, PT ;  /* 0x0000000405007c0c */ /* 0x002fda000bf06270 */
[----:B------:R-:W0:Y:S02]  /*0090*/  @!P0 LDC.64 R2, c[0x0][0x380] ;  /* 0x0000e000ff028b82 */ /* 0x000e240000000a00 */
[----:B0-----:R-:W-:-:S05]  /*00a0*/  @!P0 IMAD.WIDE R2, R5, 0x4, R2 ;  /* 0x0000000405028825 */ /* 0x001fca00078e0202 */
[----:B--2---:R-:W2:Y:S01]  /*00b0*/  @!P0 LDG.E R0, desc[UR8][R2.64] ;  /* 0x0000000802008981 */ /* 0x004ea2000c1e1900 */
[----:B------:R-:W0:Y:S01]  /*00c0*/  S2UR UR5, SR_CgaCtaId ;  /* 0x00000000000579c3 */ /* 0x000e220000008800 */
[----:B------:R-:W-:Y:S01]  /*00d0*/  UMOV UR4, 0x400 ;  /* 0x0000040000047882 */ /* 0x000fe20000000000 */
[----:B------:R-:W-:Y:S01]  /*00e0*/  UISETP.GE.U32.AND UP0, UPT, UR7, 0x2, UPT ;  /* 0x000000020700788c */ /* 0x000fe2000bf06070 */
[----:B------:R-:W-:Y:S01]  /*00f0*/  ISETP.NE.AND P1, PT, R4, RZ, PT ;  /* 0x000000ff0400720c */ /* 0x000fe20003f25270 */
[----:B0-----:R-:W-:-:S06]  /*0100*/  ULEA UR4, UR5, UR4, 0x18 ;  /* 0x0000000405047291 */ /* 0x001fcc000f8ec0ff */
[----:B------:R-:W-:-:S05]  /*0110*/  LEA R5, R4, UR4, 0x2 ;  /* 0x0000000404057c11 */ /* 0x000fca000f8e10ff */
[----:B--2---:R0:W-:Y:S01]  /*0120*/  STS [R5], R0 ;  /* 0x0000000005007388 */ /* 0x0041e20000000800 */
[----:B------:R-:W-:Y:S06]  /*0130*/  BAR.SYNC.DEFER_BLOCKING 0x0 ;  /* 0x0000000000007b1d */ /* 0x000fec0000010000 */
[----:B------:R-:W-:Y:S05]  /*0140*/  BRA.U !UP0, `(.L_x_0) ;  /* 0x00000001083c7547 */ /* 0x000fea000b800000 */
[----:B------:R-:W-:-:S05]  /*0150*/  UMOV UR5, 0x1 ;  /* 0x0000000100057882 */ /* 0x000fca0000000000 */
.L_x_1:
[----:B------:R-:W-:-:S04]  /*0160*/  USHF.L.U32 UR6, UR5, 0x1, URZ ;  /* 0x0000000105067899 */ /* 0x000fc800080006ff */
[----:B------:R-:W-:Y:S02]  /*0170*/  UISETP.GE.U32.AND UP0, UPT, UR6, UR7, UPT ;  /* 0x000000070600728c */ /* 0x000fe4000bf06070 */
[----:B-1----:R-:W-:-:S05]  /*0180*/  IMAD R2, R4, UR6, RZ ;  /* 0x0000000604027c24 */ /* 0x002fca000f8e02ff */
[----:B------:R-:W-:-:S13]  /*0190*/  ISETP.GE.U32.AND P0, PT, R2, UR7, PT ;  /* 0x0000000702007c0c */ /* 0x000fda000bf06070 */
[C---:B0-----:R-:W-:Y:S01]  /*01a0*/  @!P0 IADD3 R0, PT, PT, R2.reuse, UR5, RZ ;  /* 0x0000000502008c10 */ /* 0x041fe2000fffe0ff */
[----:B------:R-:W-:Y:S01]  /*01b0*/  UMOV UR5, UR6 ;  /* 0x0000000600057c82 */ /* 0x000fe20008000000 */
[----:B------:R-:W-:Y:S02]  /*01c0*/  @!P0 LEA R2, R2, UR4, 0x2 ;  /* 0x0000000402028c11 */ /* 0x000fe4000f8e10ff */
[----:B------:R-:W-:-:S03]  /*01d0*/  @!P0 LEA R0, R0, UR4, 0x2 ;  /* 0x0000000400008c11 */ /* 0x000fc6000f8e10ff */
[----:B------:R-:W-:Y:S04]  /*01e0*/  @!P0 LDS R3, [R2] ;  /* 0x0000000002038984 */ /* 0x000fe80000000800 */
[----:B------:R-:W0:Y:S02]  /*01f0*/  @!P0 LDS R0, [R0] ;  /* 0x0000000000008984 */ /* 0x000e240000000800 */
[----:B0-----:R-:W-:-:S05]  /*0200*/  @!P0 IMAD.IADD R3, R0, 0x1, R3 ;  /* 0x0000000100038824 */ /* 0x001fca00078e0203 */
[----:B------:R1:W-:Y:S01]  /*0210*/  @!P0 STS [R2], R3 ;  /* 0x0000000302008388 */ /* 0x0003e20000000800 */
[----:B------:R-:W-:Y:S06]  /*0220*/  BAR.SYNC.DEFER_BLOCKING 0x0 ;  /* 0x0000000000007b1d */ /* 0x000fec0000010000 */
[----:B------:R-:W-:Y:S05]  /*0230*/  BRA.U !UP0, `(.L_x_1) ;  /* 0xfffffffd08c87547 */ /* 0x000fea000b83ffff */
.L_x_0:
[----:B------:R-:W-:Y:S05]  /*0240*/  @P1 EXIT ;  /* 0x000000000000194d */ /* 0x000fea0003800000 */
[----:B------:R-:W2:Y:S01]  /*0250*/  S2UR UR5, SR_CgaCtaId ;  /* 0x00000000000579c3 */ /* 0x000ea20000008800 */
[----:B------:R-:W-:-:S07]  /*0260*/  UMOV UR4, 0x400 ;  /* 0x0000040000047882 */ /* 0x000fce0000000000 */
[----:B-1----:R-:W1:Y:S01]  /*0270*/  LDC.64 R2, c[0x0][0x388] ;  /* 0x0000e200ff027b82 */ /* 0x002e620000000a00 */
[----:B--2---:R-:W-:Y:S01]  /*0280*/  ULEA UR4, UR5, UR4, 0x18 ;  /* 0x0000000405047291 */ /* 0x004fe2000f8ec0ff */
[----:B-1----:R-:W-:-:S08]  /*0290*/  IMAD.WIDE.U32 R2, R7, 0x4, R2 ;  /* 0x0000000407027825 */ /* 0x002fd000078e0002 */
[----:B0-----:R-:W0:Y:S04]  /*02a0*/  LDS R5, [UR4] ;  /* 0x00000004ff057984 */ /* 0x001e280008000800 */
[----:B0-----:R-:W-:Y:S01]  /*02b0*/  STG.E desc[UR8][R2.64], R5 ;  /* 0x0000000502007986 */ /* 0x001fe2000c101908 */
[----:B------:R-:W-:Y:S05]  /*02c0*/  EXIT ;  /* 0x000000000000794d */ /* 0x000fea0003800000 */
.L_x_2:
[----:B------:R-:W-:-:S00]  /*02d0*/  BRA `(.L_x_2) ;  /* 0xfffffffc00fc7947 */ /* 0x000fc0000383ffff */
[----:B------:R-:W-:-:S00]  /*02e0*/  NOP ;  /* 0x0000000000007918 */ /* 0x000fc00000000000 */
        /* <DEDUP_REMOVED lines=9> */
.L_x_3:


//--------------------- .nv.shared._Z9reduce_V2PiS_i --------------------------
	.section	.nv.shared._Z9reduce_V2PiS_i,"aw",@nobits
	.sectionflags	@""
	.align	16
	.zero		1024


//--------------------- .nv.shared.reserved.0     --------------------------
	.section	.nv.shared.reserved.0,"aw",@nobits
	.weak		__nv_reservedSMEM_offset_0_alias
	.size		__nv_reservedSMEM_offset_0_alias, 0, 64
	.other		__nv_reservedSMEM_offset_0_alias,@"STO_CUDA_RESERVED_SHARED STV_DEFAULT"
__nv_reservedSMEM_offset_0_alias:
	.zero		0
	.zero		64


//--------------------- .nv.constant0._Z9reduce_V2PiS_i --------------------------
	.section	.nv.constant0._Z9reduce_V2PiS_i,"a",@progbits
	.sectionflags	@""
	.align	4
.nv.constant0._Z9reduce_V2PiS_i:
	.zero		916


//--------------------- SYMBOLS --------------------------

	.type		.nv.reservedSmem.offset0,@object
	.size		.nv.reservedSmem.offset0,0x4
	.type		.nv.reservedSmem.cap,@object
	.size		.nv.reservedSmem.cap,0x4
